//
// Generated by NVIDIA NVVM Compiler
//
// Compiler Build ID: CL-36424714
// Cuda compilation tools, release 13.0, V13.0.88
// Based on NVVM 20.0.0
//

.version 9.0
.target sm_100
.address_size 64

	// .globl	_Z8histgramPiS_

.visible .entry _Z8histgramPiS_(
	.param .u64 .ptr .align 1 _Z8histgramPiS__param_0,
	.param .u64 .ptr .align 1 _Z8histgramPiS__param_1
)
{
	.reg .b32 	%r<7>;
	.reg .b64 	%rd<9>;

	ld.param.u64 	%rd1, [_Z8histgramPiS__param_0];
	ld.param.u64 	%rd2, [_Z8histgramPiS__param_1];
	cvta.to.global.u64 	%rd3, %rd2;
	cvta.to.global.u64 	%rd4, %rd1;
	mov.u32 	%r1, %ntid.x;
	mov.u32 	%r2, %ctaid.x;
	mov.u32 	%r3, %tid.x;
	mad.lo.s32 	%r4, %r1, %r2, %r3;
	mul.wide.s32 	%rd5, %r4, 4;
	add.s64 	%rd6, %rd4, %rd5;
	ld.global.u32 	%r5, [%rd6];
	mul.wide.s32 	%rd7, %r5, 4;
	add.s64 	%rd8, %rd3, %rd7;
	atom.global.add.u32 	%r6, [%rd8], 1;
	ret;

}


// ===== COMPILED SASS (sm_100) =====

	.target	sm_100

	.elftype	@"ET_EXEC"


//--------------------- .note.nv.tkinfo           --------------------------
	.section	.note.nv.tkinfo,"",@"SHT_NOTE"
	.sectionflags	@"SHF_NOTE_NV_TKINFO"
	.tkinfo
        /*0018*/ 	.word	0x00000002
        /*0030*/ 	.string	""
        /*0030*/ 	.string	"ptxas"
        /*0030*/ 	.string	"Cuda compilation tools, release 13.0, V13.0.88"
        /*0030*/ 	.string	"Build cuda_13.0.r13.0/compiler.36424714_0"
        /*0030*/ 	.string	"-arch sm_100 -m 64 "



//--------------------- .note.nv.cuinfo           --------------------------
	.section	.note.nv.cuinfo,"",@"SHT_NOTE"
	.sectionflags	@"SHF_NOTE_NV_CUINFO"
        /*0018*/ 	.short	0x0002
        /*001a*/ 	.short	0x0064
        /*001c*/ 	.short	0x0082
	.zero		2


//--------------------- .nv.info                  --------------------------
	.section	.nv.info,"",@"SHT_CUDA_INFO"
	.align	4


	//----- nvinfo : EIATTR_REGCOUNT
	.align		4
        /*0000*/ 	.byte	0x04, 0x2f
        /*0002*/ 	.short	(.L_1 - .L_0)
	.align		4
.L_0:
        /*0004*/ 	.word	index@(_Z8histgramPiS_)
        /*0008*/ 	.word	0x0000000a


	//----- nvinfo : EIATTR_FRAME_SIZE
	.align		4
.L_1:
        /*000c*/ 	.byte	0x04, 0x11
        /*000e*/ 	.short	(.L_3 - .L_2)
	.align		4
.L_2:
        /*0010*/ 	.word	index@(_Z8histgramPiS_)
        /*0014*/ 	.word	0x00000000


	//----- nvinfo : EIATTR_MIN_STACK_SIZE
	.align		4
.L_3:
        /*0018*/ 	.byte	0x04, 0x12
        /*001a*/ 	.short	(.L_5 - .L_4)
	.align		4
.L_4:
        /*001c*/ 	.word	index@(_Z8histgramPiS_)
        /*0020*/ 	.word	0x00000000
.L_5:


//--------------------- .nv.compat                --------------------------
	.section	.nv.compat,"",@"SHT_CUDA_COMPAT_INFO"
	.align	4
        /*0000*/ 	.byte	0x02, 0x09, 0x00, 0x00, 0x02, 0x02, 0x01, 0x00, 0x02, 0x05, 0x05, 0x00, 0x03, 0x07, 0x01, 0x01
        /*0010*/ 	.byte	0x02, 0x03, 0x00, 0x00, 0x02, 0x06, 0x01, 0x00, 0x04, 0x0b, 0x08, 0x00, 0x09, 0x00, 0x00, 0x00
        /*0020*/ 	.byte	0x00, 0x00, 0x00, 0x00


//--------------------- .nv.info._Z8histgramPiS_  --------------------------
	.section	.nv.info._Z8histgramPiS_,"",@"SHT_CUDA_INFO"
	.sectionflags	@""
	.align	4


	//----- nvinfo : EIATTR_CUDA_API_VERSION
	.align		4
        /*0000*/ 	.byte	0x04, 0x37
        /*0002*/ 	.short	(.L_7 - .L_6)
.L_6:
        /*0004*/ 	.word	0x00000082


	//----- nvinfo : EIATTR_KPARAM_INFO
	.align		4
.L_7:
        /*0008*/ 	.byte	0x04, 0x17
        /*000a*/ 	.short	(.L_9 - .L_8)
.L_8:
        /*000c*/ 	.word	0x00000000
        /*0010*/ 	.short	0x0001
        /*0012*/ 	.short	0x0008
        /*0014*/ 	.byte	0x00, 0xf5, 0x21, 0x00


	//----- nvinfo : EIATTR_KPARAM_INFO
	.align		4
.L_9:
        /*0018*/ 	.byte	0x04, 0x17
        /*001a*/ 	.short	(.L_11 - .L_10)
.L_10:
        /*001c*/ 	.word	0x00000000
        /*0020*/ 	.short	0x0000
        /*0022*/ 	.short	0x0000
        /*0024*/ 	.byte	0x00, 0xf5, 0x21, 0x00


	//----- nvinfo : EIATTR_SPARSE_MMA_MASK
	.align		4
.L_11:
        /*0028*/ 	.byte	0x03, 0x50
        /*002a*/ 	.short	0x0000


	//----- nvinfo : EIATTR_MAXREG_COUNT
	.align		4
        /*002c*/ 	.byte	0x03, 0x1b
        /*002e*/ 	.short	0x00ff


	//----- nvinfo : EIATTR_MERCURY_ISA_VERSION
	.align		4
        /*0030*/ 	.byte	0x03, 0x5f
        /*0032*/ 	.short	0x0101


	//----- nvinfo : EIATTR_VRC_CTA_INIT_COUNT
	.align		4
        /*0034*/ 	.byte	0x02, 0x4a
	.zero		1
	.zero		1


	//----- nvinfo : EIATTR_EXIT_INSTR_OFFSETS
	.align		4
        /*0038*/ 	.byte	0x04, 0x1c
        /*003a*/ 	.short	(.L_13 - .L_12)


	//   ....[0]....
.L_12:
        /*003c*/ 	.word	0x000000d0


	//----- nvinfo : EIATTR_CBANK_PARAM_SIZE
	.align		4
.L_13:
        /*0040*/ 	.byte	0x03, 0x19
        /*0042*/ 	.short	0x0010


	//----- nvinfo : EIATTR_PARAM_CBANK
	.align		4
        /*0044*/ 	.byte	0x04, 0x0a
        /*0046*/ 	.short	(.L_15 - .L_14)
	.align		4
.L_14:
        /*0048*/ 	.word	index@(.nv.constant0._Z8histgramPiS_)
        /*004c*/ 	.short	0x0380
        /*004e*/ 	.short	0x0010


	//----- nvinfo : EIATTR_SW_WAR
	.align		4
.L_15:
        /*0050*/ 	.byte	0x04, 0x36
        /*0052*/ 	.short	(.L_17 - .L_16)
.L_16:
        /*0054*/ 	.word	0x00000008
.L_17:


//--------------------- .nv.callgraph             --------------------------
	.section	.nv.callgraph,"",@"SHT_CUDA_CALLGRAPH"
	.align	4
	.sectionentsize	8
	.align		4
        /*0000*/ 	.word	0x00000000
	.align		4
        /*0004*/ 	.word	0xffffffff
	.align		4
        /*0008*/ 	.word	0x00000000
	.align		4
        /*000c*/ 	.word	0xfffffffe
	.align		4
        /*0010*/ 	.word	0x00000000
	.align		4
        /*0014*/ 	.word	0xfffffffd
	.align		4
        /*0018*/ 	.word	0x00000000
	.align		4
        /*001c*/ 	.word	0xfffffffc


//--------------------- .text._Z8histgramPiS_     --------------------------
	.section	.text._Z8histgramPiS_,"ax",@progbits
	.align	128
        .global         _Z8histgramPiS_
        .type           _Z8histgramPiS_,@function
        .size           _Z8histgramPiS_,(.L_x_1 - _Z8histgramPiS_)
        .other          _Z8histgramPiS_,@"STO_CUDA_ENTRY STV_DEFAULT"
_Z8histgramPiS_:
.text._Z8histgramPiS_:
[----:B------:R-:W-:Y:S01]  /*0000*/  LDC R1, c[0x0][0x37c] ;  /* 0x0000df00ff017b82 */ /* 0x000fe20000000800 */
[----:B------:R-:W0:Y:S07]  /*0010*/  S2R R5, SR_CTAID.X ;  /* 0x0000000000057919 */ /* 0x000e2e0000002500 */
[----:B------:R-:W1:Y:S01]  /*0020*/  LDC.64 R2, c[0x0][0x380] ;  /* 0x0000e000ff027b82 */ /* 0x000e620000000a00 */
[----:B------:R-:W0:Y:S01]  /*0030*/  LDCU UR6, c[0x0][0x360] ;  /* 0x00006c00ff0677ac */ /* 0x000e220008000800 */
[----:B------:R-:W0:Y:S01]  /*0040*/  S2R R0, SR_TID.X ;  /* 0x0000000000007919 */ /* 0x000e220000002100 */
[----:B------:R-:W2:Y:S01]  /*0050*/  LDCU.64 UR4, c[0x0][0x358] ;  /* 0x00006b00ff0477ac */ /* 0x000ea20008000a00 */
[----:B0-----:R-:W-:-:S04]  /*0060*/  IMAD R5, R5, UR6, R0 ;  /* 0x0000000605057c24 */ /* 0x001fc8000f8e0200 */
[----:B-1----:R-:W-:Y:S02]  /*0070*/  IMAD.WIDE R2, R5, 0x4, R2 ;  /* 0x0000000405027825 */ /* 0x002fe400078e0202 */
[----:B------:R-:W0:Y:S04]  /*0080*/  LDC.64 R4, c[0x0][0x388] ;  /* 0x0000e200ff047b82 */ /* 0x000e280000000a00 */
[----:B--2---:R-:W0:Y:S01]  /*0090*/  LDG.E R3, desc[UR4][R2.64] ;  /* 0x0000000402037981 */ /* 0x004e22000c1e1900 */
[----:B------:R-:W-:Y:S02]  /*00a0*/  HFMA2 R7, -RZ, RZ, 0, 5.9604644775390625e-08 ;  /* 0x00000001ff077431 */ /* 0x000fe400000001ff */
[----:B0-----:R-:W-:-:S05]  /*00b0*/  IMAD.WIDE R4, R3, 0x4, R4 ;  /* 0x0000000403047825 */ /* 0x001fca00078e0204 */
[----:B------:R-:W-:Y:S01]  /*00c0*/  REDG.E.ADD.STRONG.GPU desc[UR4][R4.64], R7 ;  /* 0x000000070400798e */ /* 0x000fe2000c12e104 */
[----:B------:R-:W-:Y:S05]  /*00d0*/  EXIT ;  /* 0x000000000000794d */ /* 0x000fea0003800000 */
.L_x_0:
[----:B------:R-:W-:-:S00]  /*00e0*/  BRA `(.L_x_0) ;  /* 0xfffffffc00fc7947 */ /* 0x000fc0000383ffff */
[----:B------:R-:W-:-:S00]  /*00f0*/  NOP ;  /* 0x0000000000007918 */ /* 0x000fc00000000000 */
        /* <DEDUP_REMOVED lines=8> */
.L_x_1:


//--------------------- .nv.shared.reserved.0     --------------------------
	.section	.nv.shared.reserved.0,"aw",@nobits
	.weak		__nv_reservedSMEM_offset_0_alias
	.size		__nv_reservedSMEM_offset_0_alias, 0, 64
	.other		__nv_reservedSMEM_offset_0_alias,@"STO_CUDA_RESERVED_SHARED STV_DEFAULT"
__nv_reservedSMEM_offset_0_alias:
	.zero		0
	.zero		64


//--------------------- .nv.constant0._Z8histgramPiS_ --------------------------
	.section	.nv.constant0._Z8histgramPiS_,"a",@progbits
	.sectionflags	@""
	.align	4
.nv.constant0._Z8histgramPiS_:
	.zero		912


//--------------------- SYMBOLS --------------------------

	.type		.nv.reservedSmem.offset0,@object
	.size		.nv.reservedSmem.offset0,0x4
